//
// Generated by NVIDIA NVVM Compiler
//
// Compiler Build ID: CL-36424714
// Cuda compilation tools, release 13.0, V13.0.88
// Based on NVVM 20.0.0
//

.version 9.0
.target sm_100
.address_size 64

	// .globl	_Z10piEstimatePxPi
.global .align 4 .b8 precalc_xorwow_matrix[102400];
.global .align 4 .b8 precalc_xorwow_offset_matrix[102400];
.global .align 4 .b8 mrg32k3aM1[2304];
.global .align 4 .b8 mrg32k3aM2[2304];
.global .align 4 .b8 mrg32k3aM1SubSeq[2016];
.global .align 4 .b8 mrg32k3aM2SubSeq[2016];
.global .align 4 .b8 mrg32k3aM1Seq[2304];
.global .align 4 .b8 mrg32k3aM2Seq[2304];
.const .align 8 .b8 __cr_lgamma_table[72];

.visible .entry _Z10piEstimatePxPi(
	.param .u64 .ptr .align 1 _Z10piEstimatePxPi_param_0,
	.param .u64 .ptr .align 1 _Z10piEstimatePxPi_param_1
)
{
	.reg .pred 	%p<10>;
	.reg .b32 	%r<157>;
	.reg .b64 	%rd<45>;
	.reg .b64 	%fd<19>;

	ld.param.u64 	%rd7, [_Z10piEstimatePxPi_param_0];
	ld.param.u64 	%rd9, [_Z10piEstimatePxPi_param_1];
	cvta.to.global.u64 	%rd10, %rd9;
	mov.u32 	%r33, %ctaid.x;
	mov.u32 	%r34, %ntid.x;
	mov.u32 	%r35, %tid.x;
	mad.lo.s32 	%r1, %r33, %r34, %r35;
	ld.global.u32 	%r2, [%rd10];
	xor.b32  	%r36, %r1, -1429050551;
	mul.lo.s32 	%r3, %r36, 1099087573;
	setp.gt.s32 	%p1, %r1, -1;
	selp.b32 	%r4, -644748465, -1947113066, %p1;
	setp.lt.s32 	%p2, %r2, 1;
	mov.b64 	%rd42, 0;
	@%p2 bra 	$L__BB0_6;
	add.s32 	%r156, %r3, 5783321;
	xor.b32  	%r155, %r4, 88675123;
	add.s32 	%r154, %r4, 521288629;
	xor.b32  	%r153, %r3, 362436069;
	add.s32 	%r152, %r3, 123456789;
	setp.eq.s32 	%p3, %r2, 1;
	add.s32 	%r37, %r4, %r3;
	add.s32 	%r151, %r37, 6615241;
	mov.b64 	%rd42, 0;
	@%p3 bra 	$L__BB0_4;
	add.s32 	%r145, %r37, 9514737;
	and.b32  	%r39, %r2, 2147483646;
	neg.s32 	%r144, %r39;
	mov.b64 	%rd42, 0;
$L__BB0_3:
	mov.u32 	%r151, %r145;
	shr.u32 	%r40, %r152, 2;
	xor.b32  	%r41, %r40, %r152;
	shl.b32 	%r42, %r156, 4;
	shl.b32 	%r43, %r41, 1;
	xor.b32  	%r44, %r42, %r43;
	xor.b32  	%r45, %r44, %r156;
	xor.b32  	%r46, %r45, %r41;
	add.s32 	%r47, %r151, -2899496;
	add.s32 	%r48, %r47, %r46;
	add.s32 	%r49, %r48, 362437;
	shr.u32 	%r50, %r153, 2;
	xor.b32  	%r51, %r50, %r153;
	shl.b32 	%r52, %r46, 4;
	shl.b32 	%r53, %r51, 1;
	xor.b32  	%r54, %r53, %r52;
	xor.b32  	%r55, %r54, %r51;
	xor.b32  	%r56, %r55, %r46;
	add.s32 	%r57, %r47, %r56;
	add.s32 	%r58, %r57, 724874;
	cvt.u64.u32 	%rd14, %r49;
	mul.wide.u32 	%rd15, %r58, 2097152;
	xor.b64  	%rd16, %rd15, %rd14;
	cvt.rn.f64.u64 	%fd1, %rd16;
	fma.rn.f64 	%fd2, %fd1, 0d3CA0000000000000, 0d3C90000000000000;
	shr.u32 	%r59, %r154, 2;
	xor.b32  	%r60, %r59, %r154;
	shl.b32 	%r61, %r56, 4;
	shl.b32 	%r62, %r60, 1;
	xor.b32  	%r63, %r62, %r61;
	xor.b32  	%r64, %r63, %r60;
	xor.b32  	%r65, %r64, %r56;
	add.s32 	%r66, %r47, %r65;
	add.s32 	%r67, %r66, 1087311;
	shr.u32 	%r68, %r155, 2;
	xor.b32  	%r69, %r68, %r155;
	shl.b32 	%r70, %r65, 4;
	shl.b32 	%r71, %r69, 1;
	xor.b32  	%r72, %r71, %r70;
	xor.b32  	%r73, %r72, %r69;
	xor.b32  	%r152, %r73, %r65;
	add.s32 	%r74, %r47, %r152;
	add.s32 	%r75, %r74, 1449748;
	cvt.u64.u32 	%rd17, %r67;
	mul.wide.u32 	%rd18, %r75, 2097152;
	xor.b64  	%rd19, %rd18, %rd17;
	cvt.rn.f64.u64 	%fd3, %rd19;
	fma.rn.f64 	%fd4, %fd3, 0d3CA0000000000000, 0d3C90000000000000;
	mul.f64 	%fd5, %fd4, %fd4;
	fma.rn.f64 	%fd6, %fd2, %fd2, %fd5;
	setp.le.f64 	%p4, %fd6, 0d3FF0000000000000;
	selp.u64 	%rd20, 1, 0, %p4;
	add.s64 	%rd21, %rd42, %rd20;
	shr.u32 	%r76, %r156, 2;
	xor.b32  	%r77, %r76, %r156;
	shl.b32 	%r78, %r152, 4;
	shl.b32 	%r79, %r77, 1;
	xor.b32  	%r80, %r78, %r79;
	xor.b32  	%r81, %r80, %r152;
	xor.b32  	%r153, %r81, %r77;
	add.s32 	%r82, %r47, %r153;
	add.s32 	%r83, %r82, 1812185;
	shr.u32 	%r84, %r46, 2;
	xor.b32  	%r85, %r84, %r46;
	shl.b32 	%r86, %r153, 4;
	shl.b32 	%r87, %r85, 1;
	xor.b32  	%r88, %r87, %r86;
	xor.b32  	%r89, %r88, %r85;
	xor.b32  	%r154, %r89, %r153;
	add.s32 	%r90, %r47, %r154;
	add.s32 	%r91, %r90, 2174622;
	cvt.u64.u32 	%rd22, %r83;
	mul.wide.u32 	%rd23, %r91, 2097152;
	xor.b64  	%rd24, %rd23, %rd22;
	cvt.rn.f64.u64 	%fd7, %rd24;
	fma.rn.f64 	%fd8, %fd7, 0d3CA0000000000000, 0d3C90000000000000;
	shr.u32 	%r92, %r56, 2;
	xor.b32  	%r93, %r92, %r56;
	shl.b32 	%r94, %r154, 4;
	shl.b32 	%r95, %r93, 1;
	xor.b32  	%r96, %r95, %r94;
	xor.b32  	%r97, %r96, %r93;
	xor.b32  	%r155, %r97, %r154;
	add.s32 	%r98, %r47, %r155;
	add.s32 	%r99, %r98, 2537059;
	shr.u32 	%r100, %r65, 2;
	xor.b32  	%r101, %r100, %r65;
	shl.b32 	%r102, %r155, 4;
	shl.b32 	%r103, %r101, 1;
	xor.b32  	%r104, %r103, %r102;
	xor.b32  	%r105, %r104, %r101;
	xor.b32  	%r156, %r105, %r155;
	add.s32 	%r106, %r156, %r151;
	cvt.u64.u32 	%rd25, %r99;
	mul.wide.u32 	%rd26, %r106, 2097152;
	xor.b64  	%rd27, %rd26, %rd25;
	cvt.rn.f64.u64 	%fd9, %rd27;
	fma.rn.f64 	%fd10, %fd9, 0d3CA0000000000000, 0d3C90000000000000;
	mul.f64 	%fd11, %fd10, %fd10;
	fma.rn.f64 	%fd12, %fd8, %fd8, %fd11;
	setp.le.f64 	%p5, %fd12, 0d3FF0000000000000;
	selp.u64 	%rd28, 1, 0, %p5;
	add.s64 	%rd42, %rd21, %rd28;
	add.s32 	%r145, %r151, 2899496;
	add.s32 	%r144, %r144, 2;
	setp.ne.s32 	%p6, %r144, 0;
	@%p6 bra 	$L__BB0_3;
$L__BB0_4:
	and.b32  	%r107, %r2, 1;
	setp.eq.b32 	%p7, %r107, 1;
	not.pred 	%p8, %p7;
	@%p8 bra 	$L__BB0_6;
	shr.u32 	%r108, %r152, 2;
	xor.b32  	%r109, %r108, %r152;
	shl.b32 	%r110, %r156, 4;
	shl.b32 	%r111, %r109, 1;
	xor.b32  	%r112, %r110, %r111;
	xor.b32  	%r113, %r112, %r156;
	xor.b32  	%r114, %r113, %r109;
	add.s32 	%r115, %r151, %r114;
	add.s32 	%r116, %r115, 362437;
	shr.u32 	%r117, %r153, 2;
	xor.b32  	%r118, %r117, %r153;
	shl.b32 	%r119, %r114, 4;
	shl.b32 	%r120, %r118, 1;
	xor.b32  	%r121, %r120, %r119;
	xor.b32  	%r122, %r121, %r118;
	xor.b32  	%r123, %r122, %r114;
	add.s32 	%r124, %r151, %r123;
	add.s32 	%r125, %r124, 724874;
	cvt.u64.u32 	%rd29, %r116;
	mul.wide.u32 	%rd30, %r125, 2097152;
	xor.b64  	%rd31, %rd30, %rd29;
	cvt.rn.f64.u64 	%fd13, %rd31;
	fma.rn.f64 	%fd14, %fd13, 0d3CA0000000000000, 0d3C90000000000000;
	shr.u32 	%r126, %r154, 2;
	xor.b32  	%r127, %r126, %r154;
	shl.b32 	%r128, %r123, 4;
	shl.b32 	%r129, %r127, 1;
	xor.b32  	%r130, %r129, %r128;
	xor.b32  	%r131, %r130, %r127;
	xor.b32  	%r132, %r131, %r123;
	add.s32 	%r133, %r151, %r132;
	add.s32 	%r134, %r133, 1087311;
	shr.u32 	%r135, %r155, 2;
	xor.b32  	%r136, %r135, %r155;
	shl.b32 	%r137, %r132, 4;
	shl.b32 	%r138, %r136, 1;
	xor.b32  	%r139, %r138, %r137;
	xor.b32  	%r140, %r139, %r136;
	xor.b32  	%r141, %r140, %r132;
	add.s32 	%r142, %r151, %r141;
	add.s32 	%r143, %r142, 1449748;
	cvt.u64.u32 	%rd32, %r134;
	mul.wide.u32 	%rd33, %r143, 2097152;
	xor.b64  	%rd34, %rd33, %rd32;
	cvt.rn.f64.u64 	%fd15, %rd34;
	fma.rn.f64 	%fd16, %fd15, 0d3CA0000000000000, 0d3C90000000000000;
	mul.f64 	%fd17, %fd16, %fd16;
	fma.rn.f64 	%fd18, %fd14, %fd14, %fd17;
	setp.le.f64 	%p9, %fd18, 0d3FF0000000000000;
	selp.u64 	%rd35, 1, 0, %p9;
	add.s64 	%rd42, %rd42, %rd35;
$L__BB0_6:
	cvta.to.global.u64 	%rd36, %rd7;
	mul.wide.s32 	%rd37, %r1, 8;
	add.s64 	%rd38, %rd36, %rd37;
	ld.global.u64 	%rd39, [%rd38];
	add.s64 	%rd40, %rd39, %rd42;
	st.global.u64 	[%rd38], %rd40;
	ret;

}


// ===== COMPILED SASS (sm_100) =====

	.target	sm_100

	.elftype	@"ET_EXEC"


//--------------------- .note.nv.tkinfo           --------------------------
	.section	.note.nv.tkinfo,"",@"SHT_NOTE"
	.sectionflags	@"SHF_NOTE_NV_TKINFO"
	.tkinfo
        /*0018*/ 	.word	0x00000002
        /*0030*/ 	.string	""
        /*0030*/ 	.string	"ptxas"
        /*0030*/ 	.string	"Cuda compilation tools, release 13.0, V13.0.88"
        /*0030*/ 	.string	"Build cuda_13.0.r13.0/compiler.36424714_0"
        /*0030*/ 	.string	"-arch sm_100 -m 64 "



//--------------------- .note.nv.cuinfo           --------------------------
	.section	.note.nv.cuinfo,"",@"SHT_NOTE"
	.sectionflags	@"SHF_NOTE_NV_CUINFO"
        /*0018*/ 	.short	0x0002
        /*001a*/ 	.short	0x0064
        /*001c*/ 	.short	0x0082
	.zero		2


//--------------------- .nv.info                  --------------------------
	.section	.nv.info,"",@"SHT_CUDA_INFO"
	.align	4


	//----- nvinfo : EIATTR_REGCOUNT
	.align		4
        /*0000*/ 	.byte	0x04, 0x2f
        /*0002*/ 	.short	(.L_10 - .L_9)
	.align		4
.L_9:
        /*0004*/ 	.word	index@(_Z10piEstimatePxPi)
        /*0008*/ 	.word	0x0000001c


	//----- nvinfo : EIATTR_FRAME_SIZE
	.align		4
.L_10:
        /*000c*/ 	.byte	0x04, 0x11
        /*000e*/ 	.short	(.L_12 - .L_11)
	.align		4
.L_11:
        /*0010*/ 	.word	index@(_Z10piEstimatePxPi)
        /*0014*/ 	.word	0x00000000


	//----- nvinfo : EIATTR_MIN_STACK_SIZE
	.align		4
.L_12:
        /*0018*/ 	.byte	0x04, 0x12
        /*001a*/ 	.short	(.L_14 - .L_13)
	.align		4
.L_13:
        /*001c*/ 	.word	index@(_Z10piEstimatePxPi)
        /*0020*/ 	.word	0x00000000
.L_14:


//--------------------- .nv.compat                --------------------------
	.section	.nv.compat,"",@"SHT_CUDA_COMPAT_INFO"
	.align	4
        /*0000*/ 	.byte	0x02, 0x09, 0x00, 0x00, 0x02, 0x02, 0x01, 0x00, 0x02, 0x05, 0x05, 0x00, 0x03, 0x07, 0x01, 0x01
        /*0010*/ 	.byte	0x02, 0x03, 0x00, 0x00, 0x02, 0x06, 0x01, 0x00, 0x04, 0x0b, 0x08, 0x00, 0x01, 0x00, 0x00, 0x00
        /*0020*/ 	.byte	0x00, 0x00, 0x00, 0x00


//--------------------- .nv.info._Z10piEstimatePxPi --------------------------
	.section	.nv.info._Z10piEstimatePxPi,"",@"SHT_CUDA_INFO"
	.sectionflags	@""
	.align	4


	//----- nvinfo : EIATTR_CUDA_API_VERSION
	.align		4
        /*0000*/ 	.byte	0x04, 0x37
        /*0002*/ 	.short	(.L_16 - .L_15)
.L_15:
        /*0004*/ 	.word	0x00000082


	//----- nvinfo : EIATTR_KPARAM_INFO
	.align		4
.L_16:
        /*0008*/ 	.byte	0x04, 0x17
        /*000a*/ 	.short	(.L_18 - .L_17)
.L_17:
        /*000c*/ 	.word	0x00000000
        /*0010*/ 	.short	0x0001
        /*0012*/ 	.short	0x0008
        /*0014*/ 	.byte	0x00, 0xf5, 0x21, 0x00


	//----- nvinfo : EIATTR_KPARAM_INFO
	.align		4
.L_18:
        /*0018*/ 	.byte	0x04, 0x17
        /*001a*/ 	.short	(.L_20 - .L_19)
.L_19:
        /*001c*/ 	.word	0x00000000
        /*0020*/ 	.short	0x0000
        /*0022*/ 	.short	0x0000
        /*0024*/ 	.byte	0x00, 0xf5, 0x21, 0x00


	//----- nvinfo : EIATTR_SPARSE_MMA_MASK
	.align		4
.L_20:
        /*0028*/ 	.byte	0x03, 0x50
        /*002a*/ 	.short	0x0000


	//----- nvinfo : EIATTR_MAXREG_COUNT
	.align		4
        /*002c*/ 	.byte	0x03, 0x1b
        /*002e*/ 	.short	0x00ff


	//----- nvinfo : EIATTR_MERCURY_ISA_VERSION
	.align		4
        /*0030*/ 	.byte	0x03, 0x5f
        /*0032*/ 	.short	0x0101


	//----- nvinfo : EIATTR_VRC_CTA_INIT_COUNT
	.align		4
        /*0034*/ 	.byte	0x02, 0x4a
	.zero		1
	.zero		1


	//----- nvinfo : EIATTR_EXIT_INSTR_OFFSETS
	.align		4
        /*0038*/ 	.byte	0x04, 0x1c
        /*003a*/ 	.short	(.L_22 - .L_21)


	//   ....[0]....
.L_21:
        /*003c*/ 	.word	0x00000b40


	//----- nvinfo : EIATTR_CBANK_PARAM_SIZE
	.align		4
.L_22:
        /*0040*/ 	.byte	0x03, 0x19
        /*0042*/ 	.short	0x0010


	//----- nvinfo : EIATTR_PARAM_CBANK
	.align		4
        /*0044*/ 	.byte	0x04, 0x0a
        /*0046*/ 	.short	(.L_24 - .L_23)
	.align		4
.L_23:
        /*0048*/ 	.word	index@(.nv.constant0._Z10piEstimatePxPi)
        /*004c*/ 	.short	0x0380
        /*004e*/ 	.short	0x0010


	//----- nvinfo : EIATTR_SW_WAR
	.align		4
.L_24:
        /*0050*/ 	.byte	0x04, 0x36
        /*0052*/ 	.short	(.L_26 - .L_25)
.L_25:
        /*0054*/ 	.word	0x00000008
.L_26:


//--------------------- .nv.callgraph             --------------------------
	.section	.nv.callgraph,"",@"SHT_CUDA_CALLGRAPH"
	.align	4
	.sectionentsize	8
	.align		4
        /*0000*/ 	.word	0x00000000
	.align		4
        /*0004*/ 	.word	0xffffffff
	.align		4
        /*0008*/ 	.word	0x00000000
	.align		4
        /*000c*/ 	.word	0xfffffffe
	.align		4
        /*0010*/ 	.word	0x00000000
	.align		4
        /*0014*/ 	.word	0xfffffffd
	.align		4
        /*0018*/ 	.word	0x00000000
	.align		4
        /*001c*/ 	.word	0xfffffffc


//--------------------- .nv.constant4             --------------------------
	.section	.nv.constant4,"a",@progbits
	.align	8
	.align		8
.nv.constant4:
        /*0000*/ 	.dword	precalc_xorwow_matrix
	.align		8
        /*0008*/ 	.dword	precalc_xorwow_offset_matrix
	.align		8
        /*0010*/ 	.dword	mrg32k3aM1
	.align		8
        /*0018*/ 	.dword	mrg32k3aM2
	.align		8
        /*0020*/ 	.dword	mrg32k3aM1SubSeq
	.align		8
        /*0028*/ 	.dword	mrg32k3aM2SubSeq
	.align		8
        /*0030*/ 	.dword	mrg32k3aM1Seq
	.align		8
        /*0038*/ 	.dword	mrg32k3aM2Seq


//--------------------- .nv.constant3             --------------------------
	.section	.nv.constant3,"a",@progbits
	.align	8
.nv.constant3:
	.type		__cr_lgamma_table,@object
	.size		__cr_lgamma_table,(.L_8 - __cr_lgamma_table)
__cr_lgamma_table:
        /*0000*/ 	.byte	0x00, 0x00, 0x00, 0x00, 0x00, 0x00, 0x00, 0x00, 0x00, 0x00, 0x00, 0x00, 0x00, 0x00, 0x00, 0x00
        /*0010*/ 	.byte	0xef, 0x39, 0xfa, 0xfe, 0x42, 0x2e, 0xe6, 0x3f, 0x02, 0x20, 0x2a, 0xfa, 0x0b, 0xab, 0xfc, 0x3f
        /*0020*/ 	.byte	0xf9, 0x2c, 0x92, 0x7c, 0xa7, 0x6c, 0x09, 0x40, 0xc9, 0x79, 0x44, 0x3c, 0x64, 0x26, 0x13, 0x40
        /*0030*/ 	.byte	0xca, 0x01, 0xcf, 0x3a, 0x27, 0x51, 0x1a, 0x40, 0x30, 0xcc, 0x2d, 0xf3, 0xe1, 0x0c, 0x21, 0x40
        /*0040*/ 	.byte	0x0d, 0xb7, 0xfc, 0x82, 0x8e, 0x35, 0x25, 0x40
.L_8:


//--------------------- .text._Z10piEstimatePxPi  --------------------------
	.section	.text._Z10piEstimatePxPi,"ax",@progbits
	.align	128
        .global         _Z10piEstimatePxPi
        .type           _Z10piEstimatePxPi,@function
        .size           _Z10piEstimatePxPi,(.L_x_4 - _Z10piEstimatePxPi)
        .other          _Z10piEstimatePxPi,@"STO_CUDA_ENTRY STV_DEFAULT"
_Z10piEstimatePxPi:
.text._Z10piEstimatePxPi:
[----:B------:R-:W-:Y:S08]  /*0000*/  LDC R1, c[0x0][0x37c] ;  /* 0x0000df00ff017b82 */ /* 0x000ff00000000800 */
[----:B------:R-:W0:Y:S01]  /*0010*/  LDC.64 R4, c[0x0][0x388] ;  /* 0x0000e200ff047b82 */ /* 0x000e220000000a00 */
[----:B------:R-:W0:Y:S02]  /*0020*/  LDCU.64 UR4, c[0x0][0x358] ;  /* 0x00006b00ff0477ac */ /* 0x000e240008000a00 */
[----:B0-----:R-:W2:Y:S05]  /*0030*/  LDG.E R0, desc[UR4][R4.64] ;  /* 0x0000000404007981 */ /* 0x001eaa000c1e1900 */
[----:B------:R-:W0:Y:S01]  /*0040*/  S2UR UR6, SR_CTAID.X ;  /* 0x00000000000679c3 */ /* 0x000e220000002500 */
[----:B------:R-:W-:Y:S01]  /*0050*/  IMAD.MOV.U32 R8, RZ, RZ, -0x266e14b1 ;  /* 0xd991eb4fff087424 */ /* 0x000fe200078e00ff */
[----:B------:R-:W0:Y:S01]  /*0060*/  S2R R3, SR_TID.X ;  /* 0x0000000000037919 */ /* 0x000e220000002100 */
[----:B------:R-:W-:-:S05]  /*0070*/  IMAD.MOV.U32 R20, RZ, RZ, RZ ;  /* 0x000000ffff147224 */ /* 0x000fca00078e00ff */
[----:B------:R-:W0:Y:S02]  /*0080*/  LDC R2, c[0x0][0x360] ;  /* 0x0000d800ff027b82 */ /* 0x000e240000000800 */
[----:B0-----:R-:W-:Y:S02]  /*0090*/  IMAD R2, R2, UR6, R3 ;  /* 0x0000000602027c24 */ /* 0x001fe4000f8e0203 */
[----:B------:R-:W-:-:S03]  /*00a0*/  IMAD.MOV.U32 R3, RZ, RZ, RZ ;  /* 0x000000ffff037224 */ /* 0x000fc600078e00ff */
[----:B------:R-:W-:-:S04]  /*00b0*/  ISETP.GT.AND P0, PT, R2, -0x1, PT ;  /* 0xffffffff0200780c */ /* 0x000fc80003f04270 */
[----:B------:R-:W-:Y:S02]  /*00c0*/  SEL R8, R8, 0x8bf16996, P0 ;  /* 0x8bf1699608087807 */ /* 0x000fe40000000000 */
[----:B--2---:R-:W-:-:S13]  /*00d0*/  ISETP.GE.AND P1, PT, R0, 0x1, PT ;  /* 0x000000010000780c */ /* 0x004fda0003f26270 */
[----:B------:R-:W-:Y:S05]  /*00e0*/  @!P1 BRA `(.L_x_0) ;  /* 0x00000008007c9947 */ /* 0x000fea0003800000 */
[----:B------:R-:W-:Y:S01]  /*00f0*/  ISETP.NE.AND P0, PT, R0, 0x1, PT ;  /* 0x000000010000780c */ /* 0x000fe20003f05270 */
[----:B------:R-:W-:Y:S01]  /*0100*/  VIADD R6, R8, 0x1f123bb5 ;  /* 0x1f123bb508067836 */ /* 0x000fe20000000000 */
[----:B------:R-:W-:Y:S01]  /*0110*/  LOP3.LUT R3, R2, 0xaad26b49, RZ, 0x3c, !PT ;  /* 0xaad26b4902037812 */ /* 0x000fe200078e3cff */
[----:B------:R-:W-:Y:S01]  /*0120*/  IMAD.MOV.U32 R20, RZ, RZ, RZ ;  /* 0x000000ffff147224 */ /* 0x000fe200078e00ff */
[----:B------:R-:W-:-:S03]  /*0130*/  LOP3.LUT R5, R8, 0x5491333, RZ, 0x3c, !PT ;  /* 0x0549133308057812 */ /* 0x000fc600078e3cff */
[----:B------:R-:W-:Y:S02]  /*0140*/  IMAD R9, R3, 0x4182bed5, RZ ;  /* 0x4182bed503097824 */ /* 0x000fe400078e02ff */
[----:B------:R-:W-:Y:S02]  /*0150*/  IMAD.MOV.U32 R3, RZ, RZ, RZ ;  /* 0x000000ffff037224 */ /* 0x000fe400078e00ff */
[C---:B------:R-:W-:Y:S01]  /*0160*/  IMAD.IADD R10, R9.reuse, 0x1, R8 ;  /* 0x00000001090a7824 */ /* 0x040fe200078e0208 */
[C---:B------:R-:W-:Y:S01]  /*0170*/  LOP3.LUT R8, R9.reuse, 0x159a55e5, RZ, 0x3c, !PT ;  /* 0x159a55e509087812 */ /* 0x040fe200078e3cff */
[C---:B------:R-:W-:Y:S02]  /*0180*/  VIADD R7, R9.reuse, 0x583f19 ;  /* 0x00583f1909077836 */ /* 0x040fe40000000000 */
[----:B------:R-:W-:Y:S02]  /*0190*/  VIADD R9, R9, 0x75bcd15 ;  /* 0x075bcd1509097836 */ /* 0x000fe40000000000 */
[----:B------:R-:W-:Y:S01]  /*01a0*/  VIADD R4, R10, 0x64f0c9 ;  /* 0x0064f0c90a047836 */ /* 0x000fe20000000000 */
[----:B------:R-:W-:Y:S06]  /*01b0*/  @!P0 BRA `(.L_x_1) ;  /* 0x00000004008c8947 */ /* 0x000fec0003800000 */
[----:B------:R-:W-:Y:S01]  /*01c0*/  LOP3.LUT R21, R0, 0x7ffffffe, RZ, 0xc0, !PT ;  /* 0x7ffffffe00157812 */ /* 0x000fe200078ec0ff */
[----:B------:R-:W-:Y:S02]  /*01d0*/  VIADD R4, R10, 0x912ef1 ;  /* 0x00912ef10a047836 */ /* 0x000fe40000000000 */
[----:B------:R-:W-:Y:S02]  /*01e0*/  IMAD.MOV.U32 R3, RZ, RZ, RZ ;  /* 0x000000ffff037224 */ /* 0x000fe400078e00ff */
[----:B------:R-:W-:Y:S02]  /*01f0*/  IMAD.MOV.U32 R20, RZ, RZ, RZ ;  /* 0x000000ffff147224 */ /* 0x000fe400078e00ff */
[----:B------:R-:W-:-:S07]  /*0200*/  IMAD.MOV R21, RZ, RZ, -R21 ;  /* 0x000000ffff157224 */ /* 0x000fce00078e0a15 */
.L_x_2:
[----:B------:R-:W-:Y:S01]  /*0210*/  SHF.R.U32.HI R10, RZ, 0x2, R9 ;  /* 0x00000002ff0a7819 */ /* 0x000fe20000011609 */
[----:B------:R-:W-:Y:S01]  /*0220*/  IMAD.SHL.U32 R12, R7, 0x10, RZ ;  /* 0x00000010070c7824 */ /* 0x000fe200078e00ff */
[----:B------:R-:W-:Y:S01]  /*0230*/  SHF.R.U32.HI R11, RZ, 0x2, R8 ;  /* 0x00000002ff0b7819 */ /* 0x000fe20000011608 */
[----:B------:R-:W-:Y:S01]  /*0240*/  VIADD R14, R4, 0xffd3c1d8 ;  /* 0xffd3c1d8040e7836 */ /* 0x000fe20000000000 */
[----:B------:R-:W-:Y:S01]  /*0250*/  LOP3.LUT R10, R10, R9, RZ, 0x3c, !PT ;  /* 0x000000090a0a7212 */ /* 0x000fe200078e3cff */
[----:B------:R-:W-:Y:S01]  /*0260*/  VIADD R21, R21, 0x2 ;  /* 0x0000000215157836 */ /* 0x000fe20000000000 */
[----:B------:R-:W-:Y:S02]  /*0270*/  LOP3.LUT R8, R11, R8, RZ, 0x3c, !PT ;  /* 0x000000080b087212 */ /* 0x000fe400078e3cff */
[----:B------:R-:W-:Y:S01]  /*0280*/  SHF.R.U32.HI R13, RZ, 0x2, R6 ;  /* 0x00000002ff0d7819 */ /* 0x000fe20000011606 */
[----:B------:R-:W-:-:S03]  /*0290*/  IMAD.SHL.U32 R9, R10, 0x2, RZ ;  /* 0x000000020a097824 */ /* 0x000fc600078e00ff */
[----:B------:R-:W-:Y:S02]  /*02a0*/  LOP3.LUT R6, R13, R6, RZ, 0x3c, !PT ;  /* 0x000000060d067212 */ /* 0x000fe400078e3cff */
[----:B------:R-:W-:-:S04]  /*02b0*/  LOP3.LUT R9, R7, R12, R9, 0x96, !PT ;  /* 0x0000000c07097212 */ /* 0x000fc800078e9609 */
[----:B------:R-:W-:Y:S01]  /*02c0*/  LOP3.LUT R11, R9, R10, RZ, 0x3c, !PT ;  /* 0x0000000a090b7212 */ /* 0x000fe200078e3cff */
[----:B------:R-:W-:-:S04]  /*02d0*/  IMAD.SHL.U32 R10, R8, 0x2, RZ ;  /* 0x00000002080a7824 */ /* 0x000fc800078e00ff */
[----:B------:R-:W-:-:S05]  /*02e0*/  IMAD.SHL.U32 R9, R11, 0x10, RZ ;  /* 0x000000100b097824 */ /* 0x000fca00078e00ff */
[----:B------:R-:W-:Y:S01]  /*02f0*/  LOP3.LUT R10, R8, R10, R9, 0x96, !PT ;  /* 0x0000000a080a7212 */ /* 0x000fe200078e9609 */
[----:B------:R-:W-:-:S03]  /*0300*/  IMAD.SHL.U32 R8, R6, 0x2, RZ ;  /* 0x0000000206087824 */ /* 0x000fc600078e00ff */
[----:B------:R-:W-:Y:S02]  /*0310*/  LOP3.LUT R13, R10, R11, RZ, 0x3c, !PT ;  /* 0x0000000b0a0d7212 */ /* 0x000fe400078e3cff */
[----:B------:R-:W-:Y:S02]  /*0320*/  SHF.R.U32.HI R10, RZ, 0x2, R5 ;  /* 0x00000002ff0a7819 */ /* 0x000fe40000011605 */
[----:B------:R-:W-:Y:S01]  /*0330*/  SHF.R.U32.HI R12, RZ, 0x2, R13 ;  /* 0x00000002ff0c7819 */ /* 0x000fe2000001160d */
[----:B------:R-:W-:Y:S01]  /*0340*/  IMAD.SHL.U32 R9, R13, 0x10, RZ ;  /* 0x000000100d097824 */ /* 0x000fe200078e00ff */
[----:B------:R-:W-:Y:S02]  /*0350*/  LOP3.LUT R10, R10, R5, RZ, 0x3c, !PT ;  /* 0x000000050a0a7212 */ /* 0x000fe400078e3cff */
[----:B------:R-:W-:Y:S02]  /*0360*/  LOP3.LUT R12, R12, R13, RZ, 0x3c, !PT ;  /* 0x0000000d0c0c7212 */ /* 0x000fe400078e3cff */
[----:B------:R-:W-:Y:S01]  /*0370*/  LOP3.LUT R8, R6, R8, R9, 0x96, !PT ;  /* 0x0000000806087212 */ /* 0x000fe200078e9609 */
[----:B------:R-:W-:-:S03]  /*0380*/  IMAD.SHL.U32 R6, R10, 0x2, RZ ;  /* 0x000000020a067824 */ /* 0x000fc600078e00ff */
[----:B------:R-:W-:Y:S02]  /*0390*/  LOP3.LUT R15, R8, R13, RZ, 0x3c, !PT ;  /* 0x0000000d080f7212 */ /* 0x000fe400078e3cff */
[----:B------:R-:W-:Y:S02]  /*03a0*/  SHF.R.U32.HI R8, RZ, 0x2, R7 ;  /* 0x00000002ff087819 */ /* 0x000fe40000011607 */
[----:B------:R-:W-:Y:S01]  /*03b0*/  IADD3 R13, PT, PT, R14, 0xb0f8a, R13 ;  /* 0x000b0f8a0e0d7810 */ /* 0x000fe20007ffe00d */
[----:B------:R-:W-:Y:S01]  /*03c0*/  IMAD.SHL.U32 R5, R15, 0x10, RZ ;  /* 0x000000100f057824 */ /* 0x000fe200078e00ff */
[----:B------:R-:W-:Y:S01]  /*03d0*/  LOP3.LUT R8, R8, R7, RZ, 0x3c, !PT ;  /* 0x0000000708087212 */ /* 0x000fe200078e3cff */
[----:B------:R-:W-:-:S03]  /*03e0*/  IMAD.SHL.U32 R7, R12, 0x2, RZ ;  /* 0x000000020c077824 */ /* 0x000fc600078e00ff */
[----:B------:R-:W-:Y:S01]  /*03f0*/  LOP3.LUT R6, R10, R6, R5, 0x96, !PT ;  /* 0x000000060a067212 */ /* 0x000fe200078e9605 */
[----:B------:R-:W-:Y:S01]  /*0400*/  IMAD.SHL.U32 R5, R8, 0x2, RZ ;  /* 0x0000000208057824 */ /* 0x000fe200078e00ff */
[--C-:B------:R-:W-:Y:S02]  /*0410*/  SHF.R.U32.HI R10, RZ, 0x2, R11.reuse ;  /* 0x00000002ff0a7819 */ /* 0x100fe4000001160b */
[----:B------:R-:W-:Y:S02]  /*0420*/  LOP3.LUT R9, R6, R15, RZ, 0x3c, !PT ;  /* 0x0000000f06097212 */ /* 0x000fe400078e3cff */
[----:B------:R-:W-:Y:S02]  /*0430*/  LOP3.LUT R10, R10, R11, RZ, 0x3c, !PT ;  /* 0x0000000b0a0a7212 */ /* 0x000fe400078e3cff */
[----:B------:R-:W-:Y:S01]  /*0440*/  IADD3 R11, PT, PT, R14, 0x587c5, R11 ;  /* 0x000587c50e0b7810 */ /* 0x000fe20007ffe00b */
[----:B------:R-:W-:-:S05]  /*0450*/  IMAD.SHL.U32 R6, R9, 0x10, RZ ;  /* 0x0000001009067824 */ /* 0x000fca00078e00ff */
[----:B------:R-:W-:Y:S01]  /*0460*/  LOP3.LUT R5, R9, R6, R5, 0x96, !PT ;  /* 0x0000000609057212 */ /* 0x000fe200078e9605 */
[----:B------:R-:W-:-:S03]  /*0470*/  IMAD.SHL.U32 R6, R10, 0x2, RZ ;  /* 0x000000020a067824 */ /* 0x000fc600078e00ff */
[----:B------:R-:W-:-:S05]  /*0480*/  LOP3.LUT R8, R5, R8, RZ, 0x3c, !PT ;  /* 0x0000000805087212 */ /* 0x000fca00078e3cff */
[----:B------:R-:W-:-:S05]  /*0490*/  IMAD.SHL.U32 R5, R8, 0x10, RZ ;  /* 0x0000001008057824 */ /* 0x000fca00078e00ff */
[----:B------:R-:W-:Y:S02]  /*04a0*/  LOP3.LUT R5, R10, R6, R5, 0x96, !PT ;  /* 0x000000060a057212 */ /* 0x000fe400078e9605 */
[--C-:B------:R-:W-:Y:S02]  /*04b0*/  SHF.R.U32.HI R10, RZ, 0x2, R15.reuse ;  /* 0x00000002ff0a7819 */ /* 0x100fe4000001160f */
[----:B------:R-:W-:Y:S02]  /*04c0*/  LOP3.LUT R6, R5, R8, RZ, 0x3c, !PT ;  /* 0x0000000805067212 */ /* 0x000fe400078e3cff */
[----:B------:R-:W-:Y:S02]  /*04d0*/  LOP3.LUT R10, R10, R15, RZ, 0x3c, !PT ;  /* 0x0000000f0a0a7212 */ /* 0x000fe400078e3cff */
[----:B------:R-:W-:Y:S01]  /*04e0*/  IADD3 R15, PT, PT, R14, 0x10974f, R15 ;  /* 0x0010974f0e0f7810 */ /* 0x000fe20007ffe00f */
[----:B------:R-:W-:Y:S02]  /*04f0*/  IMAD.SHL.U32 R5, R6, 0x10, RZ ;  /* 0x0000001006057824 */ /* 0x000fe400078e00ff */
[----:B------:R-:W-:-:S03]  /*0500*/  IMAD.SHL.U32 R16, R10, 0x2, RZ ;  /* 0x000000020a107824 */ /* 0x000fc600078e00ff */
[----:B------:R-:W-:Y:S01]  /*0510*/  LOP3.LUT R5, R12, R7, R5, 0x96, !PT ;  /* 0x000000070c057212 */ /* 0x000fe200078e9605 */
[----:B------:R-:W-:-:S03]  /*0520*/  IMAD.WIDE.U32 R12, R13, 0x200000, RZ ;  /* 0x002000000d0c7825 */ /* 0x000fc600078e00ff */
[----:B------:R-:W-:Y:S01]  /*0530*/  LOP3.LUT R5, R5, R6, RZ, 0x3c, !PT ;  /* 0x0000000605057212 */ /* 0x000fe200078e3cff */
[----:B------:R-:W-:-:S03]  /*0540*/  IMAD.MOV.U32 R17, RZ, RZ, R13 ;  /* 0x000000ffff117224 */ /* 0x000fc600078e000d */
[----:B------:R-:W-:Y:S01]  /*0550*/  IADD3 R13, PT, PT, R14, 0x26b663, R5 ;  /* 0x0026b6630e0d7810 */ /* 0x000fe20007ffe005 */
[----:B------:R-:W-:-:S05]  /*0560*/  IMAD.SHL.U32 R7, R5, 0x10, RZ ;  /* 0x0000001005077824 */ /* 0x000fca00078e00ff */
[----:B------:R-:W-:Y:S02]  /*0570*/  LOP3.LUT R18, R10, R16, R7, 0x96, !PT ;  /* 0x000000100a127212 */ /* 0x000fe400078e9607 */
[----:B------:R-:W-:Y:S02]  /*0580*/  IADD3 R10, PT, PT, R14, 0x161f14, R9 ;  /* 0x00161f140e0a7810 */ /* 0x000fe40007ffe009 */
[----:B------:R-:W-:Y:S02]  /*0590*/  LOP3.LUT R7, R18, R5, RZ, 0x3c, !PT ;  /* 0x0000000512077212 */ /* 0x000fe400078e3cff */
[----:B------:R-:W-:Y:S01]  /*05a0*/  LOP3.LUT R16, R12, R11, RZ, 0x3c, !PT ;  /* 0x0000000b0c107212 */ /* 0x000fe200078e3cff */
[----:B------:R-:W-:Y:S01]  /*05b0*/  IMAD.WIDE.U32 R10, R10, 0x200000, RZ ;  /* 0x002000000a0a7825 */ /* 0x000fe200078e00ff */
[----:B------:R-:W-:-:S03]  /*05c0*/  IADD3 R12, PT, PT, R14, 0x212e9e, R6 ;  /* 0x00212e9e0e0c7810 */ /* 0x000fc60007ffe006 */
[----:B------:R-:W-:Y:S01]  /*05d0*/  IMAD.IADD R22, R7, 0x1, R4 ;  /* 0x0000000107167824 */ /* 0x000fe200078e0204 */
[----:B------:R-:W-:Y:S01]  /*05e0*/  LOP3.LUT R24, R10, R15, RZ, 0x3c, !PT ;  /* 0x0000000f0a187212 */ /* 0x000fe200078e3cff */
[----:B------:R-:W-:Y:S01]  /*05f0*/  IMAD.MOV.U32 R25, RZ, RZ, R11 ;  /* 0x000000ffff197224 */ /* 0x000fe200078e000b */
[----:B------:R-:W-:Y:S01]  /*0600*/  IADD3 R15, PT, PT, R14, 0x1ba6d9, R8 ;  /* 0x001ba6d90e0f7810 */ /* 0x000fe20007ffe008 */
[----:B------:R-:W-:Y:S01]  /*0610*/  IMAD.WIDE.U32 R22, R22, 0x200000, RZ ;  /* 0x0020000016167825 */ /* 0x000fe200078e00ff */
[----:B------:R-:W0:Y:S02]  /*0620*/  I2F.F64.U64 R16, R16 ;  /* 0x0000001000107312 */ /* 0x000e240000301800 */
[----:B------:R-:W-:Y:S01]  /*0630*/  LOP3.LUT R22, R22, R13, RZ, 0x3c, !PT ;  /* 0x0000000d16167212 */ /* 0x000fe200078e3cff */
[----:B------:R-:W-:-:S05]  /*0640*/  IMAD.WIDE.U32 R12, R12, 0x200000, RZ ;  /* 0x002000000c0c7825 */ /* 0x000fca00078e00ff */
[----:B------:R-:W1:Y:S01]  /*0650*/  I2F.F64.U64 R10, R24 ;  /* 0x00000018000a7312 */ /* 0x000e620000301800 */
[----:B------:R-:W-:Y:S01]  /*0660*/  LOP3.LUT R14, R12, R15, RZ, 0x3c, !PT ;  /* 0x0000000f0c0e7212 */ /* 0x000fe200078e3cff */
[----:B------:R-:W-:Y:S02]  /*0670*/  IMAD.MOV.U32 R15, RZ, RZ, R13 ;  /* 0x000000ffff0f7224 */ /* 0x000fe400078e000d */
[----:B------:R-:W-:Y:S02]  /*0680*/  IMAD.MOV.U32 R12, RZ, RZ, 0x0 ;  /* 0x00000000ff0c7424 */ /* 0x000fe400078e00ff */
[----:B------:R-:W-:Y:S02]  /*0690*/  IMAD.MOV.U32 R13, RZ, RZ, 0x3ca00000 ;  /* 0x3ca00000ff0d7424 */ /* 0x000fe400078e00ff */
[----:B------:R-:W2:Y:S04]  /*06a0*/  I2F.F64.U64 R18, R22 ;  /* 0x0000001600127312 */ /* 0x000ea80000301800 */
[----:B0-----:R-:W-:-:S02]  /*06b0*/  DFMA R16, R16, R12, 5.5511151231257827021e-17 ;  /* 0x3c9000001010742b */ /* 0x001fc4000000000c */
[-C--:B-1----:R-:W-:Y:S02]  /*06c0*/  DFMA R10, R10, R12.reuse, 5.5511151231257827021e-17 ;  /* 0x3c9000000a0a742b */ /* 0x082fe4000000000c */
[----:B------:R-:W0:Y:S01]  /*06d0*/  I2F.F64.U64 R14, R14 ;  /* 0x0000000e000e7312 */ /* 0x000e220000301800 */
[----:B--2---:R-:W-:-:S05]  /*06e0*/  DFMA R18, R18, R12, 5.5511151231257827021e-17 ;  /* 0x3c9000001212742b */ /* 0x004fca000000000c */
[----:B------:R-:W-:Y:S02]  /*06f0*/  DMUL R10, R10, R10 ;  /* 0x0000000a0a0a7228 */ /* 0x000fe40000000000 */
[----:B0-----:R-:W-:Y:S02]  /*0700*/  DFMA R12, R14, R12, 5.5511151231257827021e-17 ;  /* 0x3c9000000e0c742b */ /* 0x001fe4000000000c */
[----:B------:R-:W-:-:S04]  /*0710*/  DMUL R18, R18, R18 ;  /* 0x0000001212127228 */ /* 0x000fc80000000000 */
[----:B------:R-:W-:-:S04]  /*0720*/  DFMA R10, R16, R16, R10 ;  /* 0x00000010100a722b */ /* 0x000fc8000000000a */
[----:B------:R-:W-:-:S04]  /*0730*/  DFMA R18, R12, R12, R18 ;  /* 0x0000000c0c12722b */ /* 0x000fc80000000012 */
[----:B------:R-:W-:-:S06]  /*0740*/  DSETP.GTU.AND P0, PT, R10, 1, PT ;  /* 0x3ff000000a00742a */ /* 0x000fcc0003f0c000 */
[----:B------:R-:W-:Y:S01]  /*0750*/  SEL R11, RZ, 0x1, P0 ;  /* 0x00000001ff0b7807 */ /* 0x000fe20000000000 */
[----:B------:R-:W-:Y:S01]  /*0760*/  DSETP.GTU.AND P1, PT, R18, 1, PT ;  /* 0x3ff000001200742a */ /* 0x000fe20003f2c000 */
[----:B------:R-:W-:-:S05]  /*0770*/  ISETP.NE.AND P0, PT, R21, RZ, PT ;  /* 0x000000ff1500720c */ /* 0x000fca0003f05270 */
[----:B------:R-:W-:-:S04]  /*0780*/  SEL R10, RZ, 0x1, P1 ;  /* 0x00000001ff0a7807 */ /* 0x000fc80000800000 */
[----:B------:R-:W-:Y:S01]  /*0790*/  IADD3 R3, P1, P2, R10, R3, R11 ;  /* 0x000000030a037210 */ /* 0x000fe20007a3e00b */
[----:B------:R-:W-:Y:S02]  /*07a0*/  IMAD.MOV.U32 R10, RZ, RZ, R4 ;  /* 0x000000ffff0a7224 */ /* 0x000fe400078e0004 */
[----:B------:R-:W-:Y:S01]  /*07b0*/  VIADD R4, R4, 0x2c3e28 ;  /* 0x002c3e2804047836 */ /* 0x000fe20000000000 */
[----:B------:R-:W-:Y:S01]  /*07c0*/  IADD3.X R20, PT, PT, RZ, R20, RZ, P1, P2 ;  /* 0x00000014ff147210 */ /* 0x000fe20000fe44ff */
[----:B------:R-:W-:Y:S08]  /*07d0*/  @P0 BRA `(.L_x_2) ;  /* 0xfffffff8008c0947 */ /* 0x000ff0000383ffff */
[----:B------:R-:W-:-:S07]  /*07e0*/  IMAD.MOV.U32 R4, RZ, RZ, R10 ;  /* 0x000000ffff047224 */ /* 0x000fce00078e000a */
.L_x_1:
[----:B------:R-:W-:-:S04]  /*07f0*/  LOP3.LUT R0, R0, 0x1, RZ, 0xc0, !PT ;  /* 0x0000000100007812 */ /* 0x000fc800078ec0ff */
[----:B------:R-:W-:-:S13]  /*0800*/  ISETP.NE.U32.AND P0, PT, R0, 0x1, PT ;  /* 0x000000010000780c */ /* 0x000fda0003f05070 */
[----:B------:R-:W-:Y:S05]  /*0810*/  @P0 BRA `(.L_x_0) ;  /* 0x0000000000b00947 */ /* 0x000fea0003800000 */
[----:B------:R-:W-:Y:S01]  /*0820*/  SHF.R.U32.HI R0, RZ, 0x2, R9 ;  /* 0x00000002ff007819 */ /* 0x000fe20000011609 */
[----:B------:R-:W-:Y:S01]  /*0830*/  IMAD.SHL.U32 R10, R7, 0x10, RZ ;  /* 0x00000010070a7824 */ /* 0x000fe200078e00ff */
[----:B------:R-:W-:Y:S01]  /*0840*/  SHF.R.U32.HI R11, RZ, 0x2, R8 ;  /* 0x00000002ff0b7819 */ /* 0x000fe20000011608 */
[----:B------:R-:W-:Y:S01]  /*0850*/  IMAD.MOV.U32 R12, RZ, RZ, 0x0 ;  /* 0x00000000ff0c7424 */ /* 0x000fe200078e00ff */
[----:B------:R-:W-:Y:S01]  /*0860*/  LOP3.LUT R0, R0, R9, RZ, 0x3c, !PT ;  /* 0x0000000900007212 */ /* 0x000fe200078e3cff */
[----:B------:R-:W-:Y:S01]  /*0870*/  IMAD.MOV.U32 R13, RZ, RZ, 0x3ca00000 ;  /* 0x3ca00000ff0d7424 */ /* 0x000fe200078e00ff */
[----:B------:R-:W-:-:S03]  /*0880*/  LOP3.LUT R11, R11, R8, RZ, 0x3c, !PT ;  /* 0x000000080b0b7212 */ /* 0x000fc600078e3cff */
[----:B------:R-:W-:Y:S02]  /*0890*/  IMAD.SHL.U32 R9, R0, 0x2, RZ ;  /* 0x0000000200097824 */ /* 0x000fe400078e00ff */
[----:B------:R-:W-:-:S03]  /*08a0*/  IMAD.SHL.U32 R8, R11, 0x2, RZ ;  /* 0x000000020b087824 */ /* 0x000fc600078e00ff */
[----:B------:R-:W-:Y:S02]  /*08b0*/  LOP3.LUT R7, R7, R10, R9, 0x96, !PT ;  /* 0x0000000a07077212 */ /* 0x000fe400078e9609 */
[----:B------:R-:W-:Y:S02]  /*08c0*/  SHF.R.U32.HI R9, RZ, 0x2, R6 ;  /* 0x00000002ff097819 */ /* 0x000fe40000011606 */
[----:B------:R-:W-:Y:S02]  /*08d0*/  LOP3.LUT R7, R7, R0, RZ, 0x3c, !PT ;  /* 0x0000000007077212 */ /* 0x000fe400078e3cff */
[----:B------:R-:W-:-:S03]  /*08e0*/  LOP3.LUT R6, R9, R6, RZ, 0x3c, !PT ;  /* 0x0000000609067212 */ /* 0x000fc600078e3cff */
[----:B------:R-:W-:-:S05]  /*08f0*/  IMAD.SHL.U32 R0, R7, 0x10, RZ ;  /* 0x0000001007007824 */ /* 0x000fca00078e00ff */
[----:B------:R-:W-:Y:S02]  /*0900*/  LOP3.LUT R0, R11, R8, R0, 0x96, !PT ;  /* 0x000000080b007212 */ /* 0x000fe400078e9600 */
[----:B------:R-:W-:Y:S02]  /*0910*/  SHF.R.U32.HI R8, RZ, 0x2, R5 ;  /* 0x00000002ff087819 */ /* 0x000fe40000011605 */
[----:B------:R-:W-:Y:S01]  /*0920*/  LOP3.LUT R9, R0, R7, RZ, 0x3c, !PT ;  /* 0x0000000700097212 */ /* 0x000fe200078e3cff */
[----:B------:R-:W-:Y:S01]  /*0930*/  IMAD.SHL.U32 R0, R6, 0x2, RZ ;  /* 0x0000000206007824 */ /* 0x000fe200078e00ff */
[----:B------:R-:W-:-:S03]  /*0940*/  LOP3.LUT R8, R8, R5, RZ, 0x3c, !PT ;  /* 0x0000000508087212 */ /* 0x000fc600078e3cff */
[----:B------:R-:W-:-:S05]  /*0950*/  IMAD.SHL.U32 R11, R9, 0x10, RZ ;  /* 0x00000010090b7824 */ /* 0x000fca00078e00ff */
[----:B------:R-:W-:-:S04]  /*0960*/  LOP3.LUT R0, R6, R0, R11, 0x96, !PT ;  /* 0x0000000006007212 */ /* 0x000fc800078e960b */
[----:B------:R-:W-:Y:S01]  /*0970*/  LOP3.LUT R5, R0, R9, RZ, 0x3c, !PT ;  /* 0x0000000900057212 */ /* 0x000fe200078e3cff */
[----:B------:R-:W-:Y:S01]  /*0980*/  IMAD.SHL.U32 R0, R8, 0x2, RZ ;  /* 0x0000000208007824 */ /* 0x000fe200078e00ff */
[----:B------:R-:W-:-:S03]  /*0990*/  IADD3 R9, PT, PT, R4, 0xb0f8a, R9 ;  /* 0x000b0f8a04097810 */ /* 0x000fc60007ffe009 */
[----:B------:R-:W-:-:S05]  /*09a0*/  IMAD.SHL.U32 R11, R5, 0x10, RZ ;  /* 0x00000010050b7824 */ /* 0x000fca00078e00ff */
[----:B------:R-:W-:Y:S01]  /*09b0*/  LOP3.LUT R0, R8, R0, R11, 0x96, !PT ;  /* 0x0000000008007212 */ /* 0x000fe200078e960b */
[----:B------:R-:W-:-:S03]  /*09c0*/  IMAD.WIDE.U32 R8, R9, 0x200000, RZ ;  /* 0x0020000009087825 */ /* 0x000fc600078e00ff */
[----:B------:R-:W-:Y:S02]  /*09d0*/  LOP3.LUT R11, R0, R5, RZ, 0x3c, !PT ;  /* 0x00000005000b7212 */ /* 0x000fe400078e3cff */
[C---:B------:R-:W-:Y:S02]  /*09e0*/  IADD3 R5, PT, PT, R4.reuse, 0x10974f, R5 ;  /* 0x0010974f04057810 */ /* 0x040fe40007ffe005 */
[----:B------:R-:W-:-:S05]  /*09f0*/  IADD3 R11, PT, PT, R4, 0x161f14, R11 ;  /* 0x00161f14040b7810 */ /* 0x000fca0007ffe00b */
[----:B------:R-:W-:-:S03]  /*0a00*/  IMAD.WIDE.U32 R10, R11, 0x200000, RZ ;  /* 0x002000000b0a7825 */ /* 0x000fc600078e00ff */
[----:B------:R-:W-:Y:S02]  /*0a10*/  LOP3.LUT R10, R10, R5, RZ, 0x3c, !PT ;  /* 0x000000050a0a7212 */ /* 0x000fe400078e3cff */
[----:B------:R-:W-:Y:S02]  /*0a20*/  IADD3 R5, PT, PT, R4, 0x587c5, R7 ;  /* 0x000587c504057810 */ /* 0x000fe40007ffe007 */
[----:B------:R-:W0:Y:S02]  /*0a30*/  I2F.F64.U64 R6, R10 ;  /* 0x0000000a00067312 */ /* 0x000e240000301800 */
[----:B------:R-:W-:-:S06]  /*0a40*/  LOP3.LUT R8, R8, R5, RZ, 0x3c, !PT ;  /* 0x0000000508087212 */ /* 0x000fcc00078e3cff */
[----:B------:R-:W1:Y:S01]  /*0a50*/  I2F.F64.U64 R4, R8 ;  /* 0x0000000800047312 */ /* 0x000e620000301800 */
[-C--:B0-----:R-:W-:Y:S02]  /*0a60*/  DFMA R6, R6, R12.reuse, 5.5511151231257827021e-17 ;  /* 0x3c9000000606742b */ /* 0x081fe4000000000c */
[----:B-1----:R-:W-:-:S06]  /*0a70*/  DFMA R4, R4, R12, 5.5511151231257827021e-17 ;  /* 0x3c9000000404742b */ /* 0x002fcc000000000c */
[----:B------:R-:W-:-:S08]  /*0a80*/  DMUL R6, R6, R6 ;  /* 0x0000000606067228 */ /* 0x000fd00000000000 */
[----:B------:R-:W-:-:S08]  /*0a90*/  DFMA R6, R4, R4, R6 ;  /* 0x000000040406722b */ /* 0x000fd00000000006 */
[----:B------:R-:W-:-:S06]  /*0aa0*/  DSETP.GTU.AND P0, PT, R6, 1, PT ;  /* 0x3ff000000600742a */ /* 0x000fcc0003f0c000 */
[----:B------:R-:W-:-:S04]  /*0ab0*/  SEL R0, RZ, 0x1, P0 ;  /* 0x00000001ff007807 */ /* 0x000fc80000000000 */
[----:B------:R-:W-:-:S05]  /*0ac0*/  IADD3 R3, P0, PT, R0, R3, RZ ;  /* 0x0000000300037210 */ /* 0x000fca0007f1e0ff */
[----:B------:R-:W-:-:S08]  /*0ad0*/  IMAD.X R20, RZ, RZ, R20, P0 ;  /* 0x000000ffff147224 */ /* 0x000fd000000e0614 */
.L_x_0:
[----:B------:R-:W0:Y:S02]  /*0ae0*/  LDC.64 R4, c[0x0][0x380] ;  /* 0x0000e000ff047b82 */ /* 0x000e240000000a00 */
[----:B0-----:R-:W-:-:S05]  /*0af0*/  IMAD.WIDE R4, R2, 0x8, R4 ;  /* 0x0000000802047825 */ /* 0x001fca00078e0204 */
[----:B------:R-:W2:Y:S02]  /*0b00*/  LDG.E.64 R6, desc[UR4][R4.64] ;  /* 0x0000000404067981 */ /* 0x000ea4000c1e1b00 */
[----:B--2---:R-:W-:-:S05]  /*0b10*/  IADD3 R2, P0, PT, R6, R3, RZ ;  /* 0x0000000306027210 */ /* 0x004fca0007f1e0ff */
[----:B------:R-:W-:-:S05]  /*0b20*/  IMAD.X R3, R7, 0x1, R20, P0 ;  /* 0x0000000107037824 */ /* 0x000fca00000e0614 */
[----:B------:R-:W-:Y:S01]  /*0b30*/  STG.E.64 desc[UR4][R4.64], R2 ;  /* 0x0000000204007986 */ /* 0x000fe2000c101b04 */
[----:B------:R-:W-:Y:S05]  /*0b40*/  EXIT ;  /* 0x000000000000794d */ /* 0x000fea0003800000 */
.L_x_3:
[----:B------:R-:W-:-:S00]  /*0b50*/  BRA `(.L_x_3) ;  /* 0xfffffffc00fc7947 */ /* 0x000fc0000383ffff */
[----:B------:R-:W-:-:S00]  /*0b60*/  NOP ;  /* 0x0000000000007918 */ /* 0x000fc00000000000 */
        /* <DEDUP_REMOVED lines=9> */
.L_x_4:


//--------------------- .nv.global.init           --------------------------
	.section	.nv.global.init,"aw",@progbits
	.align	4
.nv.global.init:
	.type		mrg32k3aM1SubSeq,@object
	.size		mrg32k3aM1SubSeq,(mrg32k3aM2SubSeq - mrg32k3aM1SubSeq)
mrg32k3aM1SubSeq:
        /*0000*/ 	.byte	0x0b, 0xcc, 0xee, 0x04, 0x73, 0x29, 0x8b, 0x6f, 0xf6, 0x53, 0x03, 0xf6, 0x23, 0xf6, 0xea, 0xda
        /* <DEDUP_REMOVED lines=125> */
	.type		mrg32k3aM2SubSeq,@object
	.size		mrg32k3aM2SubSeq,(mrg32k3aM1 - mrg32k3aM2SubSeq)
mrg32k3aM2SubSeq:
        /* <DEDUP_REMOVED lines=126> */
	.type		mrg32k3aM1,@object
	.size		mrg32k3aM1,(mrg32k3aM1Seq - mrg32k3aM1)
mrg32k3aM1:
        /* <DEDUP_REMOVED lines=144> */
	.type		mrg32k3aM1Seq,@object
	.size		mrg32k3aM1Seq,(mrg32k3aM2 - mrg32k3aM1Seq)
mrg32k3aM1Seq:
        /* <DEDUP_REMOVED lines=144> */
	.type		mrg32k3aM2,@object
	.size		mrg32k3aM2,(mrg32k3aM2Seq - mrg32k3aM2)
mrg32k3aM2:
        /* <DEDUP_REMOVED lines=144> */
	.type		mrg32k3aM2Seq,@object
	.size		mrg32k3aM2Seq,(precalc_xorwow_matrix - mrg32k3aM2Seq)
mrg32k3aM2Seq:
        /* <DEDUP_REMOVED lines=144> */
	.type		precalc_xorwow_matrix,@object
	.size		precalc_xorwow_matrix,(precalc_xorwow_offset_matrix - precalc_xorwow_matrix)
precalc_xorwow_matrix:
        /* <DEDUP_REMOVED lines=6400> */
	.type		precalc_xorwow_offset_matrix,@object
	.size		precalc_xorwow_offset_matrix,(.L_1 - precalc_xorwow_offset_matrix)
precalc_xorwow_offset_matrix:
        /* <DEDUP_REMOVED lines=6400> */
.L_1:


//--------------------- .nv.shared.reserved.0     --------------------------
	.section	.nv.shared.reserved.0,"aw",@nobits
	.weak		__nv_reservedSMEM_offset_0_alias
	.size		__nv_reservedSMEM_offset_0_alias, 0, 64
	.other		__nv_reservedSMEM_offset_0_alias,@"STO_CUDA_RESERVED_SHARED STV_DEFAULT"
__nv_reservedSMEM_offset_0_alias:
	.zero		0
	.zero		64


//--------------------- .nv.constant0._Z10piEstimatePxPi --------------------------
	.section	.nv.constant0._Z10piEstimatePxPi,"a",@progbits
	.sectionflags	@""
	.align	4
.nv.constant0._Z10piEstimatePxPi:
	.zero		912


//--------------------- SYMBOLS --------------------------

	.type		.nv.reservedSmem.offset0,@object
	.size		.nv.reservedSmem.offset0,0x4
